//
// Generated by NVIDIA NVVM Compiler
//
// Compiler Build ID: CL-36424714
// Cuda compilation tools, release 13.0, V13.0.88
// Based on NVVM 20.0.0
//

.version 9.0
.target sm_100
.address_size 64

	// .globl	_Z13conv2d_sharedILi16ELi5EEvPKfPfii
.const .align 4 .b8 d_kernel[100];
// _ZZ13conv2d_sharedILi16ELi5EEvPKfPfiiE4tile has been demoted

.visible .entry _Z13conv2d_sharedILi16ELi5EEvPKfPfii(
	.param .u64 .ptr .align 1 _Z13conv2d_sharedILi16ELi5EEvPKfPfii_param_0,
	.param .u64 .ptr .align 1 _Z13conv2d_sharedILi16ELi5EEvPKfPfii_param_1,
	.param .u32 _Z13conv2d_sharedILi16ELi5EEvPKfPfii_param_2,
	.param .u32 _Z13conv2d_sharedILi16ELi5EEvPKfPfii_param_3
)
{
	.reg .pred 	%p<5>;
	.reg .b32 	%r<26>;
	.reg .b32 	%f<77>;
	.reg .b64 	%rd<9>;
	// demoted variable
	.shared .align 4 .b8 _ZZ13conv2d_sharedILi16ELi5EEvPKfPfiiE4tile[1600];
	ld.param.u64 	%rd2, [_Z13conv2d_sharedILi16ELi5EEvPKfPfii_param_0];
	ld.param.u64 	%rd1, [_Z13conv2d_sharedILi16ELi5EEvPKfPfii_param_1];
	ld.param.u32 	%r4, [_Z13conv2d_sharedILi16ELi5EEvPKfPfii_param_2];
	ld.param.u32 	%r5, [_Z13conv2d_sharedILi16ELi5EEvPKfPfii_param_3];
	cvta.to.global.u64 	%rd3, %rd2;
	mov.u32 	%r6, %ctaid.x;
	shl.b32 	%r7, %r6, 4;
	mov.u32 	%r8, %tid.x;
	add.s32 	%r9, %r8, -2;
	add.s32 	%r1, %r9, %r7;
	mov.u32 	%r10, %ctaid.y;
	shl.b32 	%r11, %r10, 4;
	mov.u32 	%r12, %tid.y;
	add.s32 	%r13, %r12, -2;
	add.s32 	%r2, %r13, %r11;
	add.s32 	%r14, %r5, -1;
	min.s32 	%r15, %r14, %r1;
	max.s32 	%r16, %r15, 0;
	add.s32 	%r17, %r4, -1;
	min.s32 	%r18, %r17, %r2;
	max.s32 	%r19, %r18, 0;
	mad.lo.s32 	%r20, %r19, %r5, %r16;
	mul.wide.s32 	%rd4, %r20, 4;
	add.s64 	%rd5, %rd3, %rd4;
	ld.global.nc.f32 	%f1, [%rd5];
	mov.u32 	%r21, _ZZ13conv2d_sharedILi16ELi5EEvPKfPfiiE4tile;
	mad.lo.s32 	%r22, %r12, 80, %r21;
	shl.b32 	%r23, %r8, 2;
	add.s32 	%r3, %r22, %r23;
	st.shared.f32 	[%r3], %f1;
	bar.sync 	0;
	or.b32  	%r24, %r9, %r13;
	setp.gt.u32 	%p1, %r24, 15;
	@%p1 bra 	$L__BB0_3;
	setp.ge.s32 	%p2, %r1, %r5;
	setp.ge.s32 	%p3, %r2, %r4;
	or.pred  	%p4, %p2, %p3;
	@%p4 bra 	$L__BB0_3;
	ld.shared.f32 	%f2, [%r3+-168];
	ld.const.f32 	%f3, [d_kernel];
	fma.rn.f32 	%f4, %f2, %f3, 0f00000000;
	ld.shared.f32 	%f5, [%r3+-164];
	ld.const.f32 	%f6, [d_kernel+4];
	fma.rn.f32 	%f7, %f5, %f6, %f4;
	ld.shared.f32 	%f8, [%r3+-160];
	ld.const.f32 	%f9, [d_kernel+8];
	fma.rn.f32 	%f10, %f8, %f9, %f7;
	ld.shared.f32 	%f11, [%r3+-156];
	ld.const.f32 	%f12, [d_kernel+12];
	fma.rn.f32 	%f13, %f11, %f12, %f10;
	ld.shared.f32 	%f14, [%r3+-152];
	ld.const.f32 	%f15, [d_kernel+16];
	fma.rn.f32 	%f16, %f14, %f15, %f13;
	ld.shared.f32 	%f17, [%r3+-88];
	ld.const.f32 	%f18, [d_kernel+20];
	fma.rn.f32 	%f19, %f17, %f18, %f16;
	ld.shared.f32 	%f20, [%r3+-84];
	ld.const.f32 	%f21, [d_kernel+24];
	fma.rn.f32 	%f22, %f20, %f21, %f19;
	ld.shared.f32 	%f23, [%r3+-80];
	ld.const.f32 	%f24, [d_kernel+28];
	fma.rn.f32 	%f25, %f23, %f24, %f22;
	ld.shared.f32 	%f26, [%r3+-76];
	ld.const.f32 	%f27, [d_kernel+32];
	fma.rn.f32 	%f28, %f26, %f27, %f25;
	ld.shared.f32 	%f29, [%r3+-72];
	ld.const.f32 	%f30, [d_kernel+36];
	fma.rn.f32 	%f31, %f29, %f30, %f28;
	ld.shared.f32 	%f32, [%r3+-8];
	ld.const.f32 	%f33, [d_kernel+40];
	fma.rn.f32 	%f34, %f32, %f33, %f31;
	ld.shared.f32 	%f35, [%r3+-4];
	ld.const.f32 	%f36, [d_kernel+44];
	fma.rn.f32 	%f37, %f35, %f36, %f34;
	ld.shared.f32 	%f38, [%r3];
	ld.const.f32 	%f39, [d_kernel+48];
	fma.rn.f32 	%f40, %f38, %f39, %f37;
	ld.shared.f32 	%f41, [%r3+4];
	ld.const.f32 	%f42, [d_kernel+52];
	fma.rn.f32 	%f43, %f41, %f42, %f40;
	ld.shared.f32 	%f44, [%r3+8];
	ld.const.f32 	%f45, [d_kernel+56];
	fma.rn.f32 	%f46, %f44, %f45, %f43;
	ld.shared.f32 	%f47, [%r3+72];
	ld.const.f32 	%f48, [d_kernel+60];
	fma.rn.f32 	%f49, %f47, %f48, %f46;
	ld.shared.f32 	%f50, [%r3+76];
	ld.const.f32 	%f51, [d_kernel+64];
	fma.rn.f32 	%f52, %f50, %f51, %f49;
	ld.shared.f32 	%f53, [%r3+80];
	ld.const.f32 	%f54, [d_kernel+68];
	fma.rn.f32 	%f55, %f53, %f54, %f52;
	ld.shared.f32 	%f56, [%r3+84];
	ld.const.f32 	%f57, [d_kernel+72];
	fma.rn.f32 	%f58, %f56, %f57, %f55;
	ld.shared.f32 	%f59, [%r3+88];
	ld.const.f32 	%f60, [d_kernel+76];
	fma.rn.f32 	%f61, %f59, %f60, %f58;
	ld.shared.f32 	%f62, [%r3+152];
	ld.const.f32 	%f63, [d_kernel+80];
	fma.rn.f32 	%f64, %f62, %f63, %f61;
	ld.shared.f32 	%f65, [%r3+156];
	ld.const.f32 	%f66, [d_kernel+84];
	fma.rn.f32 	%f67, %f65, %f66, %f64;
	ld.shared.f32 	%f68, [%r3+160];
	ld.const.f32 	%f69, [d_kernel+88];
	fma.rn.f32 	%f70, %f68, %f69, %f67;
	ld.shared.f32 	%f71, [%r3+164];
	ld.const.f32 	%f72, [d_kernel+92];
	fma.rn.f32 	%f73, %f71, %f72, %f70;
	ld.shared.f32 	%f74, [%r3+168];
	ld.const.f32 	%f75, [d_kernel+96];
	fma.rn.f32 	%f76, %f74, %f75, %f73;
	mad.lo.s32 	%r25, %r5, %r2, %r1;
	cvta.to.global.u64 	%rd6, %rd1;
	mul.wide.s32 	%rd7, %r25, 4;
	add.s64 	%rd8, %rd6, %rd7;
	st.global.f32 	[%rd8], %f76;
$L__BB0_3:
	ret;

}


// ===== COMPILED SASS (sm_100) =====

	.target	sm_100

	.elftype	@"ET_EXEC"


//--------------------- .note.nv.tkinfo           --------------------------
	.section	.note.nv.tkinfo,"",@"SHT_NOTE"
	.sectionflags	@"SHF_NOTE_NV_TKINFO"
	.tkinfo
        /*0018*/ 	.word	0x00000002
        /*0030*/ 	.string	""
        /*0030*/ 	.string	"ptxas"
        /*0030*/ 	.string	"Cuda compilation tools, release 13.0, V13.0.88"
        /*0030*/ 	.string	"Build cuda_13.0.r13.0/compiler.36424714_0"
        /*0030*/ 	.string	"-arch sm_100 -m 64 "



//--------------------- .note.nv.cuinfo           --------------------------
	.section	.note.nv.cuinfo,"",@"SHT_NOTE"
	.sectionflags	@"SHF_NOTE_NV_CUINFO"
        /*0018*/ 	.short	0x0002
        /*001a*/ 	.short	0x0064
        /*001c*/ 	.short	0x0082
	.zero		2


//--------------------- .nv.info                  --------------------------
	.section	.nv.info,"",@"SHT_CUDA_INFO"
	.align	4


	//----- nvinfo : EIATTR_REGCOUNT
	.align		4
        /*0000*/ 	.byte	0x04, 0x2f
        /*0002*/ 	.short	(.L_2 - .L_1)
	.align		4
.L_1:
        /*0004*/ 	.word	index@(_Z13conv2d_sharedILi16ELi5EEvPKfPfii)
        /*0008*/ 	.word	0x00000014


	//----- nvinfo : EIATTR_FRAME_SIZE
	.align		4
.L_2:
        /*000c*/ 	.byte	0x04, 0x11
        /*000e*/ 	.short	(.L_4 - .L_3)
	.align		4
.L_3:
        /*0010*/ 	.word	index@(_Z13conv2d_sharedILi16ELi5EEvPKfPfii)
        /*0014*/ 	.word	0x00000000


	//----- nvinfo : EIATTR_MIN_STACK_SIZE
	.align		4
.L_4:
        /*0018*/ 	.byte	0x04, 0x12
        /*001a*/ 	.short	(.L_6 - .L_5)
	.align		4
.L_5:
        /*001c*/ 	.word	index@(_Z13conv2d_sharedILi16ELi5EEvPKfPfii)
        /*0020*/ 	.word	0x00000000
.L_6:


//--------------------- .nv.compat                --------------------------
	.section	.nv.compat,"",@"SHT_CUDA_COMPAT_INFO"
	.align	4
        /*0000*/ 	.byte	0x02, 0x09, 0x00, 0x00, 0x02, 0x02, 0x01, 0x00, 0x02, 0x05, 0x05, 0x00, 0x03, 0x07, 0x01, 0x01
        /*0010*/ 	.byte	0x02, 0x03, 0x00, 0x00, 0x02, 0x06, 0x01, 0x00, 0x04, 0x0b, 0x08, 0x00, 0x09, 0x00, 0x00, 0x00
        /*0020*/ 	.byte	0x00, 0x00, 0x00, 0x00


//--------------------- .nv.info._Z13conv2d_sharedILi16ELi5EEvPKfPfii --------------------------
	.section	.nv.info._Z13conv2d_sharedILi16ELi5EEvPKfPfii,"",@"SHT_CUDA_INFO"
	.sectionflags	@""
	.align	4


	//----- nvinfo : EIATTR_CUDA_API_VERSION
	.align		4
        /*0000*/ 	.byte	0x04, 0x37
        /*0002*/ 	.short	(.L_8 - .L_7)
.L_7:
        /*0004*/ 	.word	0x00000082


	//----- nvinfo : EIATTR_KPARAM_INFO
	.align		4
.L_8:
        /*0008*/ 	.byte	0x04, 0x17
        /*000a*/ 	.short	(.L_10 - .L_9)
.L_9:
        /*000c*/ 	.word	0x00000000
        /*0010*/ 	.short	0x0003
        /*0012*/ 	.short	0x0014
        /*0014*/ 	.byte	0x00, 0xf0, 0x11, 0x00


	//----- nvinfo : EIATTR_KPARAM_INFO
	.align		4
.L_10:
        /*0018*/ 	.byte	0x04, 0x17
        /*001a*/ 	.short	(.L_12 - .L_11)
.L_11:
        /*001c*/ 	.word	0x00000000
        /*0020*/ 	.short	0x0002
        /*0022*/ 	.short	0x0010
        /*0024*/ 	.byte	0x00, 0xf0, 0x11, 0x00


	//----- nvinfo : EIATTR_KPARAM_INFO
	.align		4
.L_12:
        /*0028*/ 	.byte	0x04, 0x17
        /*002a*/ 	.short	(.L_14 - .L_13)
.L_13:
        /*002c*/ 	.word	0x00000000
        /*0030*/ 	.short	0x0001
        /*0032*/ 	.short	0x0008
        /*0034*/ 	.byte	0x00, 0xf5, 0x21, 0x00


	//----- nvinfo : EIATTR_KPARAM_INFO
	.align		4
.L_14:
        /*0038*/ 	.byte	0x04, 0x17
        /*003a*/ 	.short	(.L_16 - .L_15)
.L_15:
        /*003c*/ 	.word	0x00000000
        /*0040*/ 	.short	0x0000
        /*0042*/ 	.short	0x0000
        /*0044*/ 	.byte	0x00, 0xf5, 0x21, 0x00


	//----- nvinfo : EIATTR_SPARSE_MMA_MASK
	.align		4
.L_16:
        /*0048*/ 	.byte	0x03, 0x50
        /*004a*/ 	.short	0x0000


	//----- nvinfo : EIATTR_MAXREG_COUNT
	.align		4
        /*004c*/ 	.byte	0x03, 0x1b
        /*004e*/ 	.short	0x00ff


	//----- nvinfo : EIATTR_NUM_BARRIERS
	.align		4
        /*0050*/ 	.byte	0x02, 0x4c
        /*0052*/ 	.byte	0x01
	.zero		1


	//----- nvinfo : EIATTR_MERCURY_ISA_VERSION
	.align		4
        /*0054*/ 	.byte	0x03, 0x5f
        /*0056*/ 	.short	0x0101


	//----- nvinfo : EIATTR_VRC_CTA_INIT_COUNT
	.align		4
        /*0058*/ 	.byte	0x02, 0x4a
	.zero		1
	.zero		1


	//----- nvinfo : EIATTR_EXIT_INSTR_OFFSETS
	.align		4
        /*005c*/ 	.byte	0x04, 0x1c
        /*005e*/ 	.short	(.L_18 - .L_17)


	//   ....[0]....
.L_17:
        /*0060*/ 	.word	0x000001a0


	//   ....[1]....
        /*0064*/ 	.word	0x000001d0


	//   ....[2]....
        /*0068*/ 	.word	0x000005b0


	//----- nvinfo : EIATTR_CBANK_PARAM_SIZE
	.align		4
.L_18:
        /*006c*/ 	.byte	0x03, 0x19
        /*006e*/ 	.short	0x0018


	//----- nvinfo : EIATTR_PARAM_CBANK
	.align		4
        /*0070*/ 	.byte	0x04, 0x0a
        /*0072*/ 	.short	(.L_20 - .L_19)
	.align		4
.L_19:
        /*0074*/ 	.word	index@(.nv.constant0._Z13conv2d_sharedILi16ELi5EEvPKfPfii)
        /*0078*/ 	.short	0x0380
        /*007a*/ 	.short	0x0018


	//----- nvinfo : EIATTR_SW_WAR
	.align		4
.L_20:
        /*007c*/ 	.byte	0x04, 0x36
        /*007e*/ 	.short	(.L_22 - .L_21)
.L_21:
        /*0080*/ 	.word	0x00000008
.L_22:


//--------------------- .nv.callgraph             --------------------------
	.section	.nv.callgraph,"",@"SHT_CUDA_CALLGRAPH"
	.align	4
	.sectionentsize	8
	.align		4
        /*0000*/ 	.word	0x00000000
	.align		4
        /*0004*/ 	.word	0xffffffff
	.align		4
        /*0008*/ 	.word	0x00000000
	.align		4
        /*000c*/ 	.word	0xfffffffe
	.align		4
        /*0010*/ 	.word	0x00000000
	.align		4
        /*0014*/ 	.word	0xfffffffd
	.align		4
        /*0018*/ 	.word	0x00000000
	.align		4
        /*001c*/ 	.word	0xfffffffc


//--------------------- .nv.constant3             --------------------------
	.section	.nv.constant3,"a",@progbits
	.align	4
.nv.constant3:
	.type		d_kernel,@object
	.size		d_kernel,(.L_0 - d_kernel)
d_kernel:
	.zero		100
.L_0:


//--------------------- .text._Z13conv2d_sharedILi16ELi5EEvPKfPfii --------------------------
	.section	.text._Z13conv2d_sharedILi16ELi5EEvPKfPfii,"ax",@progbits
	.align	128
        .global         _Z13conv2d_sharedILi16ELi5EEvPKfPfii
        .type           _Z13conv2d_sharedILi16ELi5EEvPKfPfii,@function
        .size           _Z13conv2d_sharedILi16ELi5EEvPKfPfii,(.L_x_1 - _Z13conv2d_sharedILi16ELi5EEvPKfPfii)
        .other          _Z13conv2d_sharedILi16ELi5EEvPKfPfii,@"STO_CUDA_ENTRY STV_DEFAULT"
_Z13conv2d_sharedILi16ELi5EEvPKfPfii:
.text._Z13conv2d_sharedILi16ELi5EEvPKfPfii:
[----:B------:R-:W-:Y:S01]  /*0000*/  LDC R1, c[0x0][0x37c] ;  /* 0x0000df00ff017b82 */ /* 0x000fe20000000800 */
[----:B------:R-:W0:Y:S07]  /*0010*/  S2R R13, SR_TID.X ;  /* 0x00000000000d7919 */ /* 0x000e2e0000002100 */
[----:B------:R-:W1:Y:S01]  /*0020*/  LDC.64 R2, c[0x0][0x390] ;  /* 0x0000e400ff027b82 */ /* 0x000e620000000a00 */
[----:B------:R-:W2:Y:S01]  /*0030*/  LDCU.64 UR4, c[0x0][0x358] ;  /* 0x00006b00ff0477ac */ /* 0x000ea20008000a00 */
[----:B------:R-:W3:Y:S01]  /*0040*/  S2R R15, SR_TID.Y ;  /* 0x00000000000f7919 */ /* 0x000ee20000002200 */
[----:B------:R-:W4:Y:S05]  /*0050*/  S2R R5, SR_CTAID.X ;  /* 0x0000000000057919 */ /* 0x000f2a0000002500 */
[----:B------:R-:W5:Y:S01]  /*0060*/  LDC.64 R8, c[0x0][0x380] ;  /* 0x0000e000ff087b82 */ /* 0x000f620000000a00 */
[----:B------:R-:W2:Y:S01]  /*0070*/  S2R R6, SR_CTAID.Y ;  /* 0x0000000000067919 */ /* 0x000ea20000002600 */
[----:B0-----:R-:W-:-:S02]  /*0080*/  IADD3 R0, PT, PT, R13, -0x2, RZ ;  /* 0xfffffffe0d007810 */ /* 0x001fc40007ffe0ff */
[----:B---3--:R-:W-:Y:S02]  /*0090*/  IADD3 R7, PT, PT, R15, -0x2, RZ ;  /* 0xfffffffe0f077810 */ /* 0x008fe40007ffe0ff */
[----:B----4-:R-:W-:Y:S02]  /*00a0*/  LEA R4, R5, R0, 0x4 ;  /* 0x0000000005047211 */ /* 0x010fe400078e20ff */
[----:B--2---:R-:W-:Y:S02]  /*00b0*/  LEA R5, R6, R7, 0x4 ;  /* 0x0000000706057211 */ /* 0x004fe400078e20ff */
[----:B-1----:R-:W-:Y:S02]  /*00c0*/  VIADDMNMX.RELU R6, R3, 0xffffffff, R4, PT ;  /* 0xffffffff03067846 */ /* 0x002fe40003801104 */
[----:B------:R-:W-:-:S05]  /*00d0*/  VIADDMNMX.RELU R10, R2, 0xffffffff, R5, PT ;  /* 0xffffffff020a7846 */ /* 0x000fca0003801105 */
[----:B------:R-:W-:-:S04]  /*00e0*/  IMAD R11, R10, R3, R6 ;  /* 0x000000030a0b7224 */ /* 0x000fc800078e0206 */
[----:B-----5:R-:W-:-:S06]  /*00f0*/  IMAD.WIDE R8, R11, 0x4, R8 ;  /* 0x000000040b087825 */ /* 0x020fcc00078e0208 */
[----:B------:R-:W2:Y:S01]  /*0100*/  LDG.E.CONSTANT R9, desc[UR4][R8.64] ;  /* 0x0000000408097981 */ /* 0x000ea2000c1e9900 */
[----:B------:R-:W-:Y:S02]  /*0110*/  MOV R6, 0x400 ;  /* 0x0000040000067802 */ /* 0x000fe40000000f00 */
[----:B------:R-:W-:Y:S01]  /*0120*/  LOP3.LUT R0, R0, R7, RZ, 0xfc, !PT ;  /* 0x0000000700007212 */ /* 0x000fe200078efcff */
[----:B------:R-:W0:Y:S03]  /*0130*/  S2R R11, SR_CgaCtaId ;  /* 0x00000000000b7919 */ /* 0x000e260000008800 */
[----:B------:R-:W-:Y:S02]  /*0140*/  ISETP.GT.U32.AND P0, PT, R0, 0xf, PT ;  /* 0x0000000f0000780c */ /* 0x000fe40003f04070 */
[----:B0-----:R-:W-:-:S05]  /*0150*/  LEA R6, R11, R6, 0x18 ;  /* 0x000000060b067211 */ /* 0x001fca00078ec0ff */
[----:B------:R-:W-:-:S05]  /*0160*/  IMAD R6, R15, 0x50, R6 ;  /* 0x000000500f067824 */ /* 0x000fca00078e0206 */
[----:B------:R-:W-:-:S05]  /*0170*/  LEA R6, R13, R6, 0x2 ;  /* 0x000000060d067211 */ /* 0x000fca00078e10ff */
[----:B--2---:R0:W-:Y:S01]  /*0180*/  STS [R6], R9 ;  /* 0x0000000906007388 */ /* 0x0041e20000000800 */
[----:B------:R-:W-:Y:S06]  /*0190*/  BAR.SYNC.DEFER_BLOCKING 0x0 ;  /* 0x0000000000007b1d */ /* 0x000fec0000010000 */
[----:B------:R-:W-:Y:S05]  /*01a0*/  @P0 EXIT ;  /* 0x000000000000094d */ /* 0x000fea0003800000 */
[----:B------:R-:W-:-:S04]  /*01b0*/  ISETP.GE.AND P0, PT, R5, R2, PT ;  /* 0x000000020500720c */ /* 0x000fc80003f06270 */
[----:B------:R-:W-:-:S13]  /*01c0*/  ISETP.GE.OR P0, PT, R4, R3, P0 ;  /* 0x000000030400720c */ /* 0x000fda0000706670 */
[----:B------:R-:W-:Y:S05]  /*01d0*/  @P0 EXIT ;  /* 0x000000000000094d */ /* 0x000fea0003800000 */
[----:B------:R-:W1:Y:S01]  /*01e0*/  LDS R0, [R6+-0xa8] ;  /* 0xffff580006007984 */ /* 0x000e620000000800 */
[----:B------:R-:W1:Y:S01]  /*01f0*/  LDCU.128 UR8, c[0x3][URZ] ;  /* 0x00c00000ff0877ac */ /* 0x000e620008000c00 */
[----:B------:R-:W-:Y:S02]  /*0200*/  IMAD R3, R5, R3, R4 ;  /* 0x0000000305037224 */ /* 0x000fe400078e0204 */
[----:B------:R-:W2:Y:S01]  /*0210*/  LDS R10, [R6+-0xa4] ;  /* 0xffff5c00060a7984 */ /* 0x000ea20000000800 */
[----:B------:R-:W3:Y:S03]  /*0220*/  LDCU.128 UR12, c[0x3][0x10] ;  /* 0x00c00200ff0c77ac */ /* 0x000ee60008000c00 */
[----:B0-----:R-:W0:Y:S01]  /*0230*/  LDS R9, [R6+-0xa0] ;  /* 0xffff600006097984 */ /* 0x001e220000000800 */
[----:B------:R-:W4:Y:S03]  /*0240*/  LDCU UR6, c[0x3][0x60] ;  /* 0x00c00c00ff0677ac */ /* 0x000f260008000800 */
[----:B------:R-:W5:Y:S04]  /*0250*/  LDS R11, [R6+-0x9c] ;  /* 0xffff6400060b7984 */ /* 0x000f680000000800 */
[----:B------:R-:W3:Y:S04]  /*0260*/  LDS R12, [R6+-0x98] ;  /* 0xffff6800060c7984 */ /* 0x000ee80000000800 */
[----:B------:R-:W4:Y:S04]  /*0270*/  LDS R13, [R6+-0x58] ;  /* 0xffffa800060d7984 */ /* 0x000f280000000800 */
[----:B------:R-:W4:Y:S04]  /*0280*/  LDS R14, [R6+-0x54] ;  /* 0xffffac00060e7984 */ /* 0x000f280000000800 */
[----:B------:R-:W4:Y:S04]  /*0290*/  LDS R15, [R6+-0x50] ;  /* 0xffffb000060f7984 */ /* 0x000f280000000800 */
[----:B------:R-:W4:Y:S04]  /*02a0*/  LDS R8, [R6+-0x4c] ;  /* 0xffffb40006087984 */ /* 0x000f280000000800 */
[----:B------:R-:W4:Y:S01]  /*02b0*/  LDS R2, [R6+-0x48] ;  /* 0xffffb80006027984 */ /* 0x000f220000000800 */
[----:B-1----:R-:W-:-:S03]  /*02c0*/  FFMA R7, R0, UR8, RZ ;  /* 0x0000000800077c23 */ /* 0x002fc600080000ff */
[----:B------:R-:W-:Y:S01]  /*02d0*/  LDS R17, [R6+0xa8] ;  /* 0x0000a80006117984 */ /* 0x000fe20000000800 */
[----:B--2---:R-:W-:-:S03]  /*02e0*/  FFMA R10, R10, UR9, R7 ;  /* 0x000000090a0a7c23 */ /* 0x004fc60008000007 */
[----:B------:R-:W1:Y:S01]  /*02f0*/  LDS R0, [R6+-0x8] ;  /* 0xfffff80006007984 */ /* 0x000e620000000800 */
[----:B0-----:R-:W-:-:S03]  /*0300*/  FFMA R10, R9, UR10, R10 ;  /* 0x0000000a090a7c23 */ /* 0x001fc6000800000a */
[----:B------:R-:W0:Y:S01]  /*0310*/  LDS R7, [R6+-0x4] ;  /* 0xfffffc0006077984 */ /* 0x000e220000000800 */
[----:B-----5:R-:W-:-:S03]  /*0320*/  FFMA R11, R11, UR11, R10 ;  /* 0x0000000b0b0b7c23 */ /* 0x020fc6000800000a */
[----:B------:R-:W2:Y:S01]  /*0330*/  LDS R9, [R6] ;  /* 0x0000000006097984 */ /* 0x000ea20000000800 */
[----:B------:R-:W5:Y:S01]  /*0340*/  LDCU.128 UR8, c[0x3][0x20] ;  /* 0x00c00400ff0877ac */ /* 0x000f620008000c00 */
[----:B---3--:R-:W-:Y:S02]  /*0350*/  FFMA R12, R12, UR12, R11 ;  /* 0x0000000c0c0c7c23 */ /* 0x008fe4000800000b */
[----:B------:R-:W3:Y:S02]  /*0360*/  LDS R10, [R6+0x4] ;  /* 0x00000400060a7984 */ /* 0x000ee40000000800 */
[----:B----4-:R-:W-:Y:S02]  /*0370*/  FFMA R13, R13, UR13, R12 ;  /* 0x0000000d0d0d7c23 */ /* 0x010fe4000800000c */
[----:B------:R-:W4:Y:S02]  /*0380*/  LDS R11, [R6+0x8] ;  /* 0x00000800060b7984 */ /* 0x000f240000000800 */
[----:B------:R-:W-:-:S02]  /*0390*/  FFMA R14, R14, UR14, R13 ;  /* 0x0000000e0e0e7c23 */ /* 0x000fc4000800000d */
[----:B------:R-:W4:Y:S02]  /*03a0*/  LDS R12, [R6+0x48] ;  /* 0x00004800060c7984 */ /* 0x000f240000000800 */
[----:B------:R-:W-:Y:S02]  /*03b0*/  FFMA R15, R15, UR15, R14 ;  /* 0x0000000f0f0f7c23 */ /* 0x000fe4000800000e */
[----:B------:R-:W4:Y:S01]  /*03c0*/  LDS R13, [R6+0x4c] ;  /* 0x00004c00060d7984 */ /* 0x000f220000000800 */
[----:B------:R-:W2:Y:S01]  /*03d0*/  LDCU.128 UR12, c[0x3][0x30] ;  /* 0x00c00600ff0c77ac */ /* 0x000ea20008000c00 */
[----:B-----5:R-:W-:Y:S02]  /*03e0*/  FFMA R15, R8, UR8, R15 ;  /* 0x00000008080f7c23 */ /* 0x020fe4000800000f */
[----:B------:R-:W5:Y:S02]  /*03f0*/  LDS R14, [R6+0x50] ;  /* 0x00005000060e7984 */ /* 0x000f640000000800 */
[----:B------:R-:W-:-:S02]  /*0400*/  FFMA R15, R2, UR9, R15 ;  /* 0x00000009020f7c23 */ /* 0x000fc4000800000f */
[----:B------:R-:W5:Y:S04]  /*0410*/  LDS R8, [R6+0x54] ;  /* 0x0000540006087984 */ /* 0x000f680000000800 */
[----:B------:R-:W5:Y:S01]  /*0420*/  LDS R2, [R6+0x58] ;  /* 0x0000580006027984 */ /* 0x000f620000000800 */
[----:B-1----:R-:W-:-:S03]  /*0430*/  FFMA R16, R0, UR10, R15 ;  /* 0x0000000a00107c23 */ /* 0x002fc6000800000f */
[----:B------:R-:W1:Y:S01]  /*0440*/  LDS R0, [R6+0x98] ;  /* 0x0000980006007984 */ /* 0x000e620000000800 */
[----:B0-----:R-:W-:Y:S01]  /*0450*/  FFMA R16, R7, UR11, R16 ;  /* 0x0000000b07107c23 */ /* 0x001fe20008000010 */
[----:B------:R-:W0:Y:S02]  /*0460*/  LDCU.128 UR8, c[0x3][0x40] ;  /* 0x00c00800ff0877ac */ /* 0x000e240008000c00 */
[----:B------:R-:W1:Y:S01]  /*0470*/  LDS R7, [R6+0x9c] ;  /* 0x00009c0006077984 */ /* 0x000e620000000800 */
[----:B--2---:R-:W-:-:S03]  /*0480*/  FFMA R9, R9, UR12, R16 ;  /* 0x0000000c09097c23 */ /* 0x004fc60008000010 */
[----:B------:R-:W2:Y:S01]  /*0490*/  LDS R15, [R6+0xa0] ;  /* 0x0000a000060f7984 */ /* 0x000ea20000000800 */
[----:B---3--:R-:W-:-:S03]  /*04a0*/  FFMA R10, R10, UR13, R9 ;  /* 0x0000000d0a0a7c23 */ /* 0x008fc60008000009 */
[----:B------:R-:W3:Y:S01]  /*04b0*/  LDS R9, [R6+0xa4] ;  /* 0x0000a40006097984 */ /* 0x000ee20000000800 */
[----:B----4-:R-:W-:-:S04]  /*04c0*/  FFMA R11, R11, UR14, R10 ;  /* 0x0000000e0b0b7c23 */ /* 0x010fc8000800000a */
[----:B------:R-:W-:Y:S01]  /*04d0*/  FFMA R12, R12, UR15, R11 ;  /* 0x0000000f0c0c7c23 */ /* 0x000fe2000800000b */
[----:B------:R-:W1:Y:S01]  /*04e0*/  LDCU.128 UR12, c[0x3][0x50] ;  /* 0x00c00a00ff0c77ac */ /* 0x000e620008000c00 */
[----:B------:R-:W4:Y:S02]  /*04f0*/  LDC.64 R10, c[0x0][0x388] ;  /* 0x0000e200ff0a7b82 */ /* 0x000f240000000a00 */
[----:B0-----:R-:W-:-:S04]  /*0500*/  FFMA R13, R13, UR8, R12 ;  /* 0x000000080d0d7c23 */ /* 0x001fc8000800000c */
[----:B-----5:R-:W-:-:S04]  /*0510*/  FFMA R13, R14, UR9, R13 ;  /* 0x000000090e0d7c23 */ /* 0x020fc8000800000d */
[----:B------:R-:W-:-:S04]  /*0520*/  FFMA R13, R8, UR10, R13 ;  /* 0x0000000a080d7c23 */ /* 0x000fc8000800000d */
[----:B------:R-:W-:-:S04]  /*0530*/  FFMA R13, R2, UR11, R13 ;  /* 0x0000000b020d7c23 */ /* 0x000fc8000800000d */
[----:B-1----:R-:W-:-:S04]  /*0540*/  FFMA R0, R0, UR12, R13 ;  /* 0x0000000c00007c23 */ /* 0x002fc8000800000d */
[----:B------:R-:W-:Y:S01]  /*0550*/  FFMA R0, R7, UR13, R0 ;  /* 0x0000000d07007c23 */ /* 0x000fe20008000000 */
[----:B----4-:R-:W-:-:S04]  /*0560*/  IMAD.WIDE R10, R3, 0x4, R10 ;  /* 0x00000004030a7825 */ /* 0x010fc800078e020a */
[----:B--2---:R-:W-:-:S04]  /*0570*/  FFMA R0, R15, UR14, R0 ;  /* 0x0000000e0f007c23 */ /* 0x004fc80008000000 */
[----:B---3--:R-:W-:-:S04]  /*0580*/  FFMA R0, R9, UR15, R0 ;  /* 0x0000000f09007c23 */ /* 0x008fc80008000000 */
[----:B------:R-:W-:-:S05]  /*0590*/  FFMA R17, R17, UR6, R0 ;  /* 0x0000000611117c23 */ /* 0x000fca0008000000 */
[----:B------:R-:W-:Y:S01]  /*05a0*/  STG.E desc[UR4][R10.64], R17 ;  /* 0x000000110a007986 */ /* 0x000fe2000c101904 */
[----:B------:R-:W-:Y:S05]  /*05b0*/  EXIT ;  /* 0x000000000000794d */ /* 0x000fea0003800000 */
.L_x_0:
[----:B------:R-:W-:-:S00]  /*05c0*/  BRA `(.L_x_0) ;  /* 0xfffffffc00fc7947 */ /* 0x000fc0000383ffff */
[----:B------:R-:W-:-:S00]  /*05d0*/  NOP ;  /* 0x0000000000007918 */ /* 0x000fc00000000000 */
        /* <DEDUP_REMOVED lines=10> */
.L_x_1:


//--------------------- .nv.shared._Z13conv2d_sharedILi16ELi5EEvPKfPfii --------------------------
	.section	.nv.shared._Z13conv2d_sharedILi16ELi5EEvPKfPfii,"aw",@nobits
	.sectionflags	@""
	.align	4
.nv.shared._Z13conv2d_sharedILi16ELi5EEvPKfPfii:
	.zero		2624


//--------------------- .nv.shared.reserved.0     --------------------------
	.section	.nv.shared.reserved.0,"aw",@nobits
	.weak		__nv_reservedSMEM_offset_0_alias
	.size		__nv_reservedSMEM_offset_0_alias, 0, 64
	.other		__nv_reservedSMEM_offset_0_alias,@"STO_CUDA_RESERVED_SHARED STV_DEFAULT"
__nv_reservedSMEM_offset_0_alias:
	.zero		0
	.zero		64


//--------------------- .nv.constant0._Z13conv2d_sharedILi16ELi5EEvPKfPfii --------------------------
	.section	.nv.constant0._Z13conv2d_sharedILi16ELi5EEvPKfPfii,"a",@progbits
	.sectionflags	@""
	.align	4
.nv.constant0._Z13conv2d_sharedILi16ELi5EEvPKfPfii:
	.zero		920


//--------------------- SYMBOLS --------------------------

	.type		.nv.reservedSmem.offset0,@object
	.size		.nv.reservedSmem.offset0,0x4
	.type		.nv.reservedSmem.cap,@object
	.size		.nv.reservedSmem.cap,0x4
